//
// Generated by NVIDIA NVVM Compiler
//
// Compiler Build ID: CL-36424714
// Cuda compilation tools, release 13.0, V13.0.88
// Based on NVVM 20.0.0
//

.version 9.0
.target sm_100
.address_size 64

	// .globl	_Z8MyKernelv
.extern .func  (.param .b32 func_retval0) vprintf
(
	.param .b64 vprintf_param_0,
	.param .b64 vprintf_param_1
)
;
.global .align 1 .b8 $str[30] = {98, 108, 111, 99, 107, 73, 100, 120, 46, 120, 61, 37, 117, 44, 84, 104, 114, 101, 97, 100, 73, 100, 120, 46, 120, 61, 37, 117, 10};

.visible .entry _Z8MyKernelv()
{
	.local .align 8 .b8 	__local_depot0[8];
	.reg .b64 	%SP;
	.reg .b64 	%SPL;
	.reg .b32 	%r<5>;
	.reg .b64 	%rd<5>;

	mov.u64 	%SPL, __local_depot0;
	cvta.local.u64 	%SP, %SPL;
	add.u64 	%rd1, %SP, 0;
	add.u64 	%rd2, %SPL, 0;
	mov.u32 	%r1, %ctaid.x;
	mov.u32 	%r2, %tid.x;
	st.local.v2.u32 	[%rd2], {%r1, %r2};
	mov.u64 	%rd3, $str;
	cvta.global.u64 	%rd4, %rd3;
	{ // callseq 0, 0
	.param .b64 param0;
	st.param.b64 	[param0], %rd4;
	.param .b64 param1;
	st.param.b64 	[param1], %rd1;
	.param .b32 retval0;
	call.uni (retval0), 
	vprintf, 
	(
	param0, 
	param1
	);
	ld.param.b32 	%r3, [retval0];
	} // callseq 0
	ret;

}


// ===== COMPILED SASS (sm_100) =====

	.target	sm_100

	.elftype	@"ET_EXEC"


//--------------------- .note.nv.tkinfo           --------------------------
	.section	.note.nv.tkinfo,"",@"SHT_NOTE"
	.sectionflags	@"SHF_NOTE_NV_TKINFO"
	.tkinfo
        /*0018*/ 	.word	0x00000002
        /*0030*/ 	.string	""
        /*0030*/ 	.string	"ptxas"
        /*0030*/ 	.string	"Cuda compilation tools, release 13.0, V13.0.88"
        /*0030*/ 	.string	"Build cuda_13.0.r13.0/compiler.36424714_0"
        /*0030*/ 	.string	"-arch sm_100 -m 64 "



//--------------------- .note.nv.cuinfo           --------------------------
	.section	.note.nv.cuinfo,"",@"SHT_NOTE"
	.sectionflags	@"SHF_NOTE_NV_CUINFO"
        /*0018*/ 	.short	0x0002
        /*001a*/ 	.short	0x0064
        /*001c*/ 	.short	0x0082
	.zero		2


//--------------------- .nv.info                  --------------------------
	.section	.nv.info,"",@"SHT_CUDA_INFO"
	.align	4


	//----- nvinfo : EIATTR_REGCOUNT
	.align		4
        /*0000*/ 	.byte	0x04, 0x2f
        /*0002*/ 	.short	(.L_2 - .L_1)
	.align		4
.L_1:
        /*0004*/ 	.word	index@(_Z8MyKernelv)
        /*0008*/ 	.word	0x00000018


	//----- nvinfo : EIATTR_FRAME_SIZE
	.align		4
.L_2:
        /*000c*/ 	.byte	0x04, 0x11
        /*000e*/ 	.short	(.L_4 - .L_3)
	.align		4
.L_3:
        /*0010*/ 	.word	index@(_Z8MyKernelv)
        /*0014*/ 	.word	0x00000008


	//----- nvinfo : EIATTR_MIN_STACK_SIZE
	.align		4
.L_4:
        /*0018*/ 	.byte	0x04, 0x12
        /*001a*/ 	.short	(.L_6 - .L_5)
	.align		4
.L_5:
        /*001c*/ 	.word	index@(_Z8MyKernelv)
        /*0020*/ 	.word	0x00000008
.L_6:


//--------------------- .nv.compat                --------------------------
	.section	.nv.compat,"",@"SHT_CUDA_COMPAT_INFO"
	.align	4
        /*0000*/ 	.byte	0x02, 0x09, 0x00, 0x00, 0x02, 0x02, 0x01, 0x00, 0x02, 0x05, 0x05, 0x00, 0x03, 0x07, 0x01, 0x01
        /*0010*/ 	.byte	0x02, 0x03, 0x00, 0x00, 0x02, 0x06, 0x01, 0x00, 0x04, 0x0b, 0x08, 0x00, 0x09, 0x00, 0x00, 0x00
        /*0020*/ 	.byte	0x00, 0x00, 0x00, 0x00


//--------------------- .nv.info._Z8MyKernelv     --------------------------
	.section	.nv.info._Z8MyKernelv,"",@"SHT_CUDA_INFO"
	.sectionflags	@""
	.align	4


	//----- nvinfo : EIATTR_CUDA_API_VERSION
	.align		4
        /*0000*/ 	.byte	0x04, 0x37
        /*0002*/ 	.short	(.L_8 - .L_7)
.L_7:
        /*0004*/ 	.word	0x00000082


	//----- nvinfo : EIATTR_SPARSE_MMA_MASK
	.align		4
.L_8:
        /*0008*/ 	.byte	0x03, 0x50
        /*000a*/ 	.short	0x0000


	//----- nvinfo : EIATTR_MAXREG_COUNT
	.align		4
        /*000c*/ 	.byte	0x03, 0x1b
        /*000e*/ 	.short	0x00ff


	//----- nvinfo : EIATTR_EXTERNS
	.align		4
        /*0010*/ 	.byte	0x04, 0x0f
        /*0012*/ 	.short	(.L_10 - .L_9)


	//   ....[0]....
	.align		4
.L_9:
        /*0014*/ 	.word	index@(vprintf)


	//----- nvinfo : EIATTR_MERCURY_ISA_VERSION
	.align		4
.L_10:
        /*0018*/ 	.byte	0x03, 0x5f
        /*001a*/ 	.short	0x0101


	//----- nvinfo : EIATTR_VRC_CTA_INIT_COUNT
	.align		4
        /*001c*/ 	.byte	0x02, 0x4a
	.zero		1
	.zero		1


	//----- nvinfo : EIATTR_SYSCALL_OFFSETS
	.align		4
        /*0020*/ 	.byte	0x04, 0x46
        /*0022*/ 	.short	(.L_12 - .L_11)


	//   ....[0]....
.L_11:
        /*0024*/ 	.word	0x000000f0


	//----- nvinfo : EIATTR_EXIT_INSTR_OFFSETS
	.align		4
.L_12:
        /*0028*/ 	.byte	0x04, 0x1c
        /*002a*/ 	.short	(.L_14 - .L_13)


	//   ....[0]....
.L_13:
        /*002c*/ 	.word	0x00000100


	//----- nvinfo : EIATTR_SW_WAR
	.align		4
.L_14:
        /*0030*/ 	.byte	0x04, 0x36
        /*0032*/ 	.short	(.L_16 - .L_15)
.L_15:
        /*0034*/ 	.word	0x00000008
.L_16:


//--------------------- .nv.callgraph             --------------------------
	.section	.nv.callgraph,"",@"SHT_CUDA_CALLGRAPH"
	.align	4
	.sectionentsize	8
	.align		4
        /*0000*/ 	.word	0x00000000
	.align		4
        /*0004*/ 	.word	0xffffffff
	.align		4
        /*0008*/ 	.word	index@(_Z8MyKernelv)
	.align		4
        /*000c*/ 	.word	index@(vprintf)
	.align		4
        /*0010*/ 	.word	0x00000000
	.align		4
        /*0014*/ 	.word	0xfffffffe
	.align		4
        /*0018*/ 	.word	0x00000000
	.align		4
        /*001c*/ 	.word	0xfffffffd
	.align		4
        /*0020*/ 	.word	0x00000000
	.align		4
        /*0024*/ 	.word	0xfffffffc


//--------------------- .nv.constant4             --------------------------
	.section	.nv.constant4,"a",@progbits
	.align	8
	.align		8
.nv.constant4:
        /*0000*/ 	.dword	vprintf
	.align		8
        /*0008*/ 	.dword	$str


//--------------------- .text._Z8MyKernelv        --------------------------
	.section	.text._Z8MyKernelv,"ax",@progbits
	.align	128
        .global         _Z8MyKernelv
        .type           _Z8MyKernelv,@function
        .size           _Z8MyKernelv,(.L_x_2 - _Z8MyKernelv)
        .other          _Z8MyKernelv,@"STO_CUDA_ENTRY STV_DEFAULT"
_Z8MyKernelv:
.text._Z8MyKernelv:
[----:B------:R-:W0:Y:S01]  /*0000*/  LDC R1, c[0x0][0x37c] ;  /* 0x0000df00ff017b82 */ /* 0x000e220000000800 */
[----:B------:R-:W1:Y:S01]  /*0010*/  S2R R8, SR_CTAID.X ;  /* 0x0000000000087919 */ /* 0x000e620000002500 */
[----:B0-----:R-:W-:Y:S01]  /*0020*/  VIADD R1, R1, 0xfffffff8 ;  /* 0xfffffff801017836 */ /* 0x001fe20000000000 */
[----:B------:R-:W-:Y:S01]  /*0030*/  MOV R0, 0x0 ;  /* 0x0000000000007802 */ /* 0x000fe20000000f00 */
[----:B------:R-:W0:Y:S01]  /*0040*/  LDCU UR4, c[0x0][0x2f8] ;  /* 0x00005f00ff0477ac */ /* 0x000e220008000800 */
[----:B------:R-:W1:Y:S03]  /*0050*/  S2R R9, SR_TID.X ;  /* 0x0000000000097919 */ /* 0x000e660000002100 */
[----:B------:R2:W3:Y:S01]  /*0060*/  LDC.64 R2, c[0x4][R0] ;  /* 0x0100000000027b82 */ /* 0x0004e20000000a00 */
[----:B------:R-:W4:Y:S01]  /*0070*/  LDCU.64 UR6, c[0x4][0x8] ;  /* 0x01000100ff0677ac */ /* 0x000f220008000a00 */
[----:B------:R-:W5:Y:S01]  /*0080*/  LDCU UR5, c[0x0][0x2fc] ;  /* 0x00005f80ff0577ac */ /* 0x000f620008000800 */
[----:B0-----:R-:W-:Y:S01]  /*0090*/  IADD3 R6, P0, PT, R1, UR4, RZ ;  /* 0x0000000401067c10 */ /* 0x001fe2000ff1e0ff */
[----:B----4-:R-:W-:Y:S01]  /*00a0*/  IMAD.U32 R4, RZ, RZ, UR6 ;  /* 0x00000006ff047e24 */ /* 0x010fe2000f8e00ff */
[----:B------:R-:W-:-:S03]  /*00b0*/  MOV R5, UR7 ;  /* 0x0000000700057c02 */ /* 0x000fc60008000f00 */
[----:B-----5:R-:W-:Y:S01]  /*00c0*/  IMAD.X R7, RZ, RZ, UR5, P0 ;  /* 0x00000005ff077e24 */ /* 0x020fe200080e06ff */
[----:B-1----:R2:W-:Y:S07]  /*00d0*/  STL.64 [R1], R8 ;  /* 0x0000000801007387 */ /* 0x0025ee0000100a00 */
[----:B------:R-:W-:-:S07]  /*00e0*/  LEPC R20, `(.L_x_0) ;  /* 0x000000001014794e */ /* 0x000fce0000000000 */
[----:B--23--:R-:W-:Y:S05]  /*00f0*/  CALL.ABS.NOINC R2 ;  /* 0x0000000002007343 */ /* 0x00cfea0003c00000 */
.L_x_0:
[----:B------:R-:W-:Y:S05]  /*0100*/  EXIT ;  /* 0x000000000000794d */ /* 0x000fea0003800000 */
.L_x_1:
[----:B------:R-:W-:-:S00]  /*0110*/  BRA `(.L_x_1) ;  /* 0xfffffffc00fc7947 */ /* 0x000fc0000383ffff */
[----:B------:R-:W-:-:S00]  /*0120*/  NOP ;  /* 0x0000000000007918 */ /* 0x000fc00000000000 */
        /* <DEDUP_REMOVED lines=13> */
.L_x_2:


//--------------------- .nv.global.init           --------------------------
	.section	.nv.global.init,"aw",@progbits
.nv.global.init:
	.type		$str,@object
	.size		$str,(.L_0 - $str)
$str:
        /*0000*/ 	.byte	0x62, 0x6c, 0x6f, 0x63, 0x6b, 0x49, 0x64, 0x78, 0x2e, 0x78, 0x3d, 0x25, 0x75, 0x2c, 0x54, 0x68
        /*0010*/ 	.byte	0x72, 0x65, 0x61, 0x64, 0x49, 0x64, 0x78, 0x2e, 0x78, 0x3d, 0x25, 0x75, 0x0a, 0x00
.L_0:


//--------------------- .nv.shared.reserved.0     --------------------------
	.section	.nv.shared.reserved.0,"aw",@nobits
	.weak		__nv_reservedSMEM_offset_0_alias
	.size		__nv_reservedSMEM_offset_0_alias, 0, 64
	.other		__nv_reservedSMEM_offset_0_alias,@"STO_CUDA_RESERVED_SHARED STV_DEFAULT"
__nv_reservedSMEM_offset_0_alias:
	.zero		0
	.zero		64


//--------------------- .nv.constant0._Z8MyKernelv --------------------------
	.section	.nv.constant0._Z8MyKernelv,"a",@progbits
	.sectionflags	@""
	.align	4
.nv.constant0._Z8MyKernelv:
	.zero		896


//--------------------- SYMBOLS --------------------------

	.type		.nv.reservedSmem.offset0,@object
	.size		.nv.reservedSmem.offset0,0x4
	.type		vprintf,@function
